//
// Generated by NVIDIA NVVM Compiler
//
// Compiler Build ID: CL-36424714
// Cuda compilation tools, release 13.0, V13.0.88
// Based on NVVM 20.0.0
//

.version 9.0
.target sm_100
.address_size 64

	// .globl	_ZN3cub18CUB_300001_SM_10006detail11EmptyKernelIvEEvv
.global .align 1 .b8 _ZN40_INTERNAL_fb5261e9_4_k_cu_bb8d3abc_541894cuda3std3__45__cpo5beginE[1];
.global .align 1 .b8 _ZN40_INTERNAL_fb5261e9_4_k_cu_bb8d3abc_541894cuda3std3__45__cpo3endE[1];
.global .align 1 .b8 _ZN40_INTERNAL_fb5261e9_4_k_cu_bb8d3abc_541894cuda3std3__45__cpo6cbeginE[1];
.global .align 1 .b8 _ZN40_INTERNAL_fb5261e9_4_k_cu_bb8d3abc_541894cuda3std3__45__cpo4cendE[1];
.global .align 1 .b8 _ZN40_INTERNAL_fb5261e9_4_k_cu_bb8d3abc_541894cuda3std3__45__cpo6rbeginE[1];
.global .align 1 .b8 _ZN40_INTERNAL_fb5261e9_4_k_cu_bb8d3abc_541894cuda3std3__45__cpo4rendE[1];
.global .align 1 .b8 _ZN40_INTERNAL_fb5261e9_4_k_cu_bb8d3abc_541894cuda3std3__45__cpo7crbeginE[1];
.global .align 1 .b8 _ZN40_INTERNAL_fb5261e9_4_k_cu_bb8d3abc_541894cuda3std3__45__cpo5crendE[1];
.global .align 1 .b8 _ZN40_INTERNAL_fb5261e9_4_k_cu_bb8d3abc_541894cuda3std3__442_GLOBAL__N__fb5261e9_4_k_cu_bb8d3abc_541896ignoreE[1];
.global .align 1 .b8 _ZN40_INTERNAL_fb5261e9_4_k_cu_bb8d3abc_541894cuda3std3__419piecewise_constructE[1];
.global .align 1 .b8 _ZN40_INTERNAL_fb5261e9_4_k_cu_bb8d3abc_541894cuda3std3__48in_placeE[1];
.global .align 1 .b8 _ZN40_INTERNAL_fb5261e9_4_k_cu_bb8d3abc_541894cuda3std3__420unreachable_sentinelE[1];
.global .align 1 .b8 _ZN40_INTERNAL_fb5261e9_4_k_cu_bb8d3abc_541894cuda3std3__47nulloptE[1];
.global .align 1 .b8 _ZN40_INTERNAL_fb5261e9_4_k_cu_bb8d3abc_541894cuda3std3__48unexpectE[1];
.global .align 1 .b8 _ZN40_INTERNAL_fb5261e9_4_k_cu_bb8d3abc_541894cuda3std6ranges3__45__cpo4swapE[1];
.global .align 1 .b8 _ZN40_INTERNAL_fb5261e9_4_k_cu_bb8d3abc_541894cuda3std6ranges3__45__cpo9iter_moveE[1];
.global .align 1 .b8 _ZN40_INTERNAL_fb5261e9_4_k_cu_bb8d3abc_541894cuda3std6ranges3__45__cpo5beginE[1];
.global .align 1 .b8 _ZN40_INTERNAL_fb5261e9_4_k_cu_bb8d3abc_541894cuda3std6ranges3__45__cpo3endE[1];
.global .align 1 .b8 _ZN40_INTERNAL_fb5261e9_4_k_cu_bb8d3abc_541894cuda3std6ranges3__45__cpo6cbeginE[1];
.global .align 1 .b8 _ZN40_INTERNAL_fb5261e9_4_k_cu_bb8d3abc_541894cuda3std6ranges3__45__cpo4cendE[1];
.global .align 1 .b8 _ZN40_INTERNAL_fb5261e9_4_k_cu_bb8d3abc_541894cuda3std6ranges3__45__cpo7advanceE[1];
.global .align 1 .b8 _ZN40_INTERNAL_fb5261e9_4_k_cu_bb8d3abc_541894cuda3std6ranges3__45__cpo9iter_swapE[1];
.global .align 1 .b8 _ZN40_INTERNAL_fb5261e9_4_k_cu_bb8d3abc_541894cuda3std6ranges3__45__cpo4nextE[1];
.global .align 1 .b8 _ZN40_INTERNAL_fb5261e9_4_k_cu_bb8d3abc_541894cuda3std6ranges3__45__cpo4prevE[1];
.global .align 1 .b8 _ZN40_INTERNAL_fb5261e9_4_k_cu_bb8d3abc_541894cuda3std6ranges3__45__cpo4dataE[1];
.global .align 1 .b8 _ZN40_INTERNAL_fb5261e9_4_k_cu_bb8d3abc_541894cuda3std6ranges3__45__cpo5cdataE[1];
.global .align 1 .b8 _ZN40_INTERNAL_fb5261e9_4_k_cu_bb8d3abc_541894cuda3std6ranges3__45__cpo4sizeE[1];
.global .align 1 .b8 _ZN40_INTERNAL_fb5261e9_4_k_cu_bb8d3abc_541894cuda3std6ranges3__45__cpo5ssizeE[1];
.global .align 1 .b8 _ZN40_INTERNAL_fb5261e9_4_k_cu_bb8d3abc_541894cuda3std6ranges3__45__cpo8distanceE[1];
.global .align 1 .b8 _ZN40_INTERNAL_fb5261e9_4_k_cu_bb8d3abc_541896thrust24THRUST_300001_SM_1000_NS8cuda_cub3parE[1];
.global .align 1 .b8 _ZN40_INTERNAL_fb5261e9_4_k_cu_bb8d3abc_541896thrust24THRUST_300001_SM_1000_NS8cuda_cub10par_nosyncE[1];
.global .align 1 .b8 _ZN40_INTERNAL_fb5261e9_4_k_cu_bb8d3abc_541896thrust24THRUST_300001_SM_1000_NS6system6detail10sequential3seqE[1];
.global .align 1 .b8 _ZN40_INTERNAL_fb5261e9_4_k_cu_bb8d3abc_541896thrust24THRUST_300001_SM_1000_NS12placeholders2_1E[1];
.global .align 1 .b8 _ZN40_INTERNAL_fb5261e9_4_k_cu_bb8d3abc_541896thrust24THRUST_300001_SM_1000_NS12placeholders2_2E[1];
.global .align 1 .b8 _ZN40_INTERNAL_fb5261e9_4_k_cu_bb8d3abc_541896thrust24THRUST_300001_SM_1000_NS12placeholders2_3E[1];
.global .align 1 .b8 _ZN40_INTERNAL_fb5261e9_4_k_cu_bb8d3abc_541896thrust24THRUST_300001_SM_1000_NS12placeholders2_4E[1];
.global .align 1 .b8 _ZN40_INTERNAL_fb5261e9_4_k_cu_bb8d3abc_541896thrust24THRUST_300001_SM_1000_NS12placeholders2_5E[1];
.global .align 1 .b8 _ZN40_INTERNAL_fb5261e9_4_k_cu_bb8d3abc_541896thrust24THRUST_300001_SM_1000_NS12placeholders2_6E[1];
.global .align 1 .b8 _ZN40_INTERNAL_fb5261e9_4_k_cu_bb8d3abc_541896thrust24THRUST_300001_SM_1000_NS12placeholders2_7E[1];
.global .align 1 .b8 _ZN40_INTERNAL_fb5261e9_4_k_cu_bb8d3abc_541896thrust24THRUST_300001_SM_1000_NS12placeholders2_8E[1];
.global .align 1 .b8 _ZN40_INTERNAL_fb5261e9_4_k_cu_bb8d3abc_541896thrust24THRUST_300001_SM_1000_NS12placeholders2_9E[1];
.global .align 1 .b8 _ZN40_INTERNAL_fb5261e9_4_k_cu_bb8d3abc_541896thrust24THRUST_300001_SM_1000_NS12placeholders3_10E[1];
.global .align 1 .b8 _ZN40_INTERNAL_fb5261e9_4_k_cu_bb8d3abc_541896thrust24THRUST_300001_SM_1000_NS3seqE[1];

.visible .entry _ZN3cub18CUB_300001_SM_10006detail11EmptyKernelIvEEvv()
{


	ret;

}


// ===== COMPILED SASS (sm_100) =====

	.target	sm_100

	.elftype	@"ET_EXEC"


//--------------------- .note.nv.tkinfo           --------------------------
	.section	.note.nv.tkinfo,"",@"SHT_NOTE"
	.sectionflags	@"SHF_NOTE_NV_TKINFO"
	.tkinfo
        /*0018*/ 	.word	0x00000002
        /*0030*/ 	.string	""
        /*0030*/ 	.string	"ptxas"
        /*0030*/ 	.string	"Cuda compilation tools, release 13.0, V13.0.88"
        /*0030*/ 	.string	"Build cuda_13.0.r13.0/compiler.36424714_0"
        /*0030*/ 	.string	"-arch sm_100 -m 64 "



//--------------------- .note.nv.cuinfo           --------------------------
	.section	.note.nv.cuinfo,"",@"SHT_NOTE"
	.sectionflags	@"SHF_NOTE_NV_CUINFO"
        /*0018*/ 	.short	0x0002
        /*001a*/ 	.short	0x0064
        /*001c*/ 	.short	0x0082
	.zero		2


//--------------------- .nv.info                  --------------------------
	.section	.nv.info,"",@"SHT_CUDA_INFO"
	.align	4


	//----- nvinfo : EIATTR_REGCOUNT
	.align		4
        /*0000*/ 	.byte	0x04, 0x2f
        /*0002*/ 	.short	(.L_44 - .L_43)
	.align		4
.L_43:
        /*0004*/ 	.word	index@(_ZN3cub18CUB_300001_SM_10006detail11EmptyKernelIvEEvv)
        /*0008*/ 	.word	0x00000004


	//----- nvinfo : EIATTR_FRAME_SIZE
	.align		4
.L_44:
        /*000c*/ 	.byte	0x04, 0x11
        /*000e*/ 	.short	(.L_46 - .L_45)
	.align		4
.L_45:
        /*0010*/ 	.word	index@(_ZN3cub18CUB_300001_SM_10006detail11EmptyKernelIvEEvv)
        /*0014*/ 	.word	0x00000000


	//----- nvinfo : EIATTR_MIN_STACK_SIZE
	.align		4
.L_46:
        /*0018*/ 	.byte	0x04, 0x12
        /*001a*/ 	.short	(.L_48 - .L_47)
	.align		4
.L_47:
        /*001c*/ 	.word	index@(_ZN3cub18CUB_300001_SM_10006detail11EmptyKernelIvEEvv)
        /*0020*/ 	.word	0x00000000
.L_48:


//--------------------- .nv.compat                --------------------------
	.section	.nv.compat,"",@"SHT_CUDA_COMPAT_INFO"
	.align	4
        /*0000*/ 	.byte	0x02, 0x09, 0x00, 0x00, 0x02, 0x02, 0x01, 0x00, 0x02, 0x05, 0x05, 0x00, 0x03, 0x07, 0x01, 0x01
        /*0010*/ 	.byte	0x02, 0x03, 0x00, 0x00, 0x02, 0x06, 0x01, 0x00, 0x04, 0x0b, 0x08, 0x00, 0x09, 0x00, 0x00, 0x00
        /*0020*/ 	.byte	0x00, 0x00, 0x00, 0x00


//--------------------- .nv.info._ZN3cub18CUB_300001_SM_10006detail11EmptyKernelIvEEvv --------------------------
	.section	.nv.info._ZN3cub18CUB_300001_SM_10006detail11EmptyKernelIvEEvv,"",@"SHT_CUDA_INFO"
	.sectionflags	@""
	.align	4


	//----- nvinfo : EIATTR_CUDA_API_VERSION
	.align		4
        /*0000*/ 	.byte	0x04, 0x37
        /*0002*/ 	.short	(.L_50 - .L_49)
.L_49:
        /*0004*/ 	.word	0x00000082


	//----- nvinfo : EIATTR_SPARSE_MMA_MASK
	.align		4
.L_50:
        /*0008*/ 	.byte	0x03, 0x50
        /*000a*/ 	.short	0x0000


	//----- nvinfo : EIATTR_MAXREG_COUNT
	.align		4
        /*000c*/ 	.byte	0x03, 0x1b
        /*000e*/ 	.short	0x00ff


	//----- nvinfo : EIATTR_MERCURY_ISA_VERSION
	.align		4
        /*0010*/ 	.byte	0x03, 0x5f
        /*0012*/ 	.short	0x0101


	//----- nvinfo : EIATTR_VRC_CTA_INIT_COUNT
	.align		4
        /*0014*/ 	.byte	0x02, 0x4a
	.zero		1
	.zero		1


	//----- nvinfo : EIATTR_EXIT_INSTR_OFFSETS
	.align		4
        /*0018*/ 	.byte	0x04, 0x1c
        /*001a*/ 	.short	(.L_52 - .L_51)


	//   ....[0]....
.L_51:
        /*001c*/ 	.word	0x00000010


	//----- nvinfo : EIATTR_SW_WAR
	.align		4
.L_52:
        /*0020*/ 	.byte	0x04, 0x36
        /*0022*/ 	.short	(.L_54 - .L_53)
.L_53:
        /*0024*/ 	.word	0x00000008
.L_54:


//--------------------- .nv.callgraph             --------------------------
	.section	.nv.callgraph,"",@"SHT_CUDA_CALLGRAPH"
	.align	4
	.sectionentsize	8
	.align		4
        /*0000*/ 	.word	0x00000000
	.align		4
        /*0004*/ 	.word	0xffffffff
	.align		4
        /*0008*/ 	.word	0x00000000
	.align		4
        /*000c*/ 	.word	0xfffffffe
	.align		4
        /*0010*/ 	.word	0x00000000
	.align		4
        /*0014*/ 	.word	0xfffffffd
	.align		4
        /*0018*/ 	.word	0x00000000
	.align		4
        /*001c*/ 	.word	0xfffffffc


//--------------------- .nv.constant4             --------------------------
	.section	.nv.constant4,"a",@progbits
	.align	8
	.align		8
.nv.constant4:
        /*0000*/ 	.dword	_ZN40_INTERNAL_fb5261e9_4_k_cu_bb8d3abc_545214cuda3std3__45__cpo5beginE
	.align		8
        /*0008*/ 	.dword	_ZN40_INTERNAL_fb5261e9_4_k_cu_bb8d3abc_545214cuda3std3__45__cpo3endE
	.align		8
        /*0010*/ 	.dword	_ZN40_INTERNAL_fb5261e9_4_k_cu_bb8d3abc_545214cuda3std3__45__cpo6cbeginE
	.align		8
        /*0018*/ 	.dword	_ZN40_INTERNAL_fb5261e9_4_k_cu_bb8d3abc_545214cuda3std3__45__cpo4cendE
	.align		8
        /*0020*/ 	.dword	_ZN40_INTERNAL_fb5261e9_4_k_cu_bb8d3abc_545214cuda3std3__45__cpo6rbeginE
	.align		8
        /*0028*/ 	.dword	_ZN40_INTERNAL_fb5261e9_4_k_cu_bb8d3abc_545214cuda3std3__45__cpo4rendE
	.align		8
        /*0030*/ 	.dword	_ZN40_INTERNAL_fb5261e9_4_k_cu_bb8d3abc_545214cuda3std3__45__cpo7crbeginE
	.align		8
        /*0038*/ 	.dword	_ZN40_INTERNAL_fb5261e9_4_k_cu_bb8d3abc_545214cuda3std3__45__cpo5crendE
	.align		8
        /*0040*/ 	.dword	_ZN40_INTERNAL_fb5261e9_4_k_cu_bb8d3abc_545214cuda3std3__442_GLOBAL__N__fb5261e9_4_k_cu_bb8d3abc_545216ignoreE
	.align		8
        /*0048*/ 	.dword	_ZN40_INTERNAL_fb5261e9_4_k_cu_bb8d3abc_545214cuda3std3__419piecewise_constructE
	.align		8
        /*0050*/ 	.dword	_ZN40_INTERNAL_fb5261e9_4_k_cu_bb8d3abc_545214cuda3std3__48in_placeE
	.align		8
        /*0058*/ 	.dword	_ZN40_INTERNAL_fb5261e9_4_k_cu_bb8d3abc_545214cuda3std3__420unreachable_sentinelE
	.align		8
        /*0060*/ 	.dword	_ZN40_INTERNAL_fb5261e9_4_k_cu_bb8d3abc_545214cuda3std3__47nulloptE
	.align		8
        /*0068*/ 	.dword	_ZN40_INTERNAL_fb5261e9_4_k_cu_bb8d3abc_545214cuda3std3__48unexpectE
	.align		8
        /*0070*/ 	.dword	_ZN40_INTERNAL_fb5261e9_4_k_cu_bb8d3abc_545214cuda3std6ranges3__45__cpo4swapE
	.align		8
        /*0078*/ 	.dword	_ZN40_INTERNAL_fb5261e9_4_k_cu_bb8d3abc_545214cuda3std6ranges3__45__cpo9iter_moveE
	.align		8
        /*0080*/ 	.dword	_ZN40_INTERNAL_fb5261e9_4_k_cu_bb8d3abc_545214cuda3std6ranges3__45__cpo5beginE
	.align		8
        /*0088*/ 	.dword	_ZN40_INTERNAL_fb5261e9_4_k_cu_bb8d3abc_545214cuda3std6ranges3__45__cpo3endE
	.align		8
        /*0090*/ 	.dword	_ZN40_INTERNAL_fb5261e9_4_k_cu_bb8d3abc_545214cuda3std6ranges3__45__cpo6cbeginE
	.align		8
        /*0098*/ 	.dword	_ZN40_INTERNAL_fb5261e9_4_k_cu_bb8d3abc_545214cuda3std6ranges3__45__cpo4cendE
	.align		8
        /*00a0*/ 	.dword	_ZN40_INTERNAL_fb5261e9_4_k_cu_bb8d3abc_545214cuda3std6ranges3__45__cpo7advanceE
	.align		8
        /*00a8*/ 	.dword	_ZN40_INTERNAL_fb5261e9_4_k_cu_bb8d3abc_545214cuda3std6ranges3__45__cpo9iter_swapE
	.align		8
        /*00b0*/ 	.dword	_ZN40_INTERNAL_fb5261e9_4_k_cu_bb8d3abc_545214cuda3std6ranges3__45__cpo4nextE
	.align		8
        /*00b8*/ 	.dword	_ZN40_INTERNAL_fb5261e9_4_k_cu_bb8d3abc_545214cuda3std6ranges3__45__cpo4prevE
	.align		8
        /*00c0*/ 	.dword	_ZN40_INTERNAL_fb5261e9_4_k_cu_bb8d3abc_545214cuda3std6ranges3__45__cpo4dataE
	.align		8
        /*00c8*/ 	.dword	_ZN40_INTERNAL_fb5261e9_4_k_cu_bb8d3abc_545214cuda3std6ranges3__45__cpo5cdataE
	.align		8
        /*00d0*/ 	.dword	_ZN40_INTERNAL_fb5261e9_4_k_cu_bb8d3abc_545214cuda3std6ranges3__45__cpo4sizeE
	.align		8
        /*00d8*/ 	.dword	_ZN40_INTERNAL_fb5261e9_4_k_cu_bb8d3abc_545214cuda3std6ranges3__45__cpo5ssizeE
	.align		8
        /*00e0*/ 	.dword	_ZN40_INTERNAL_fb5261e9_4_k_cu_bb8d3abc_545214cuda3std6ranges3__45__cpo8distanceE
	.align		8
        /*00e8*/ 	.dword	_ZN40_INTERNAL_fb5261e9_4_k_cu_bb8d3abc_545216thrust24THRUST_300001_SM_1000_NS8cuda_cub3parE
	.align		8
        /*00f0*/ 	.dword	_ZN40_INTERNAL_fb5261e9_4_k_cu_bb8d3abc_545216thrust24THRUST_300001_SM_1000_NS8cuda_cub10par_nosyncE
	.align		8
        /*00f8*/ 	.dword	_ZN40_INTERNAL_fb5261e9_4_k_cu_bb8d3abc_545216thrust24THRUST_300001_SM_1000_NS6system6detail10sequential3seqE
	.align		8
        /*0100*/ 	.dword	_ZN40_INTERNAL_fb5261e9_4_k_cu_bb8d3abc_545216thrust24THRUST_300001_SM_1000_NS12placeholders2_1E
	.align		8
        /*0108*/ 	.dword	_ZN40_INTERNAL_fb5261e9_4_k_cu_bb8d3abc_545216thrust24THRUST_300001_SM_1000_NS12placeholders2_2E
	.align		8
        /*0110*/ 	.dword	_ZN40_INTERNAL_fb5261e9_4_k_cu_bb8d3abc_545216thrust24THRUST_300001_SM_1000_NS12placeholders2_3E
	.align		8
        /*0118*/ 	.dword	_ZN40_INTERNAL_fb5261e9_4_k_cu_bb8d3abc_545216thrust24THRUST_300001_SM_1000_NS12placeholders2_4E
	.align		8
        /*0120*/ 	.dword	_ZN40_INTERNAL_fb5261e9_4_k_cu_bb8d3abc_545216thrust24THRUST_300001_SM_1000_NS12placeholders2_5E
	.align		8
        /*0128*/ 	.dword	_ZN40_INTERNAL_fb5261e9_4_k_cu_bb8d3abc_545216thrust24THRUST_300001_SM_1000_NS12placeholders2_6E
	.align		8
        /*0130*/ 	.dword	_ZN40_INTERNAL_fb5261e9_4_k_cu_bb8d3abc_545216thrust24THRUST_300001_SM_1000_NS12placeholders2_7E
	.align		8
        /*0138*/ 	.dword	_ZN40_INTERNAL_fb5261e9_4_k_cu_bb8d3abc_545216thrust24THRUST_300001_SM_1000_NS12placeholders2_8E
	.align		8
        /*0140*/ 	.dword	_ZN40_INTERNAL_fb5261e9_4_k_cu_bb8d3abc_545216thrust24THRUST_300001_SM_1000_NS12placeholders2_9E
	.align		8
        /*0148*/ 	.dword	_ZN40_INTERNAL_fb5261e9_4_k_cu_bb8d3abc_545216thrust24THRUST_300001_SM_1000_NS12placeholders3_10E
	.align		8
        /*0150*/ 	.dword	_ZN40_INTERNAL_fb5261e9_4_k_cu_bb8d3abc_545216thrust24THRUST_300001_SM_1000_NS3seqE


//--------------------- .text._ZN3cub18CUB_300001_SM_10006detail11EmptyKernelIvEEvv --------------------------
	.section	.text._ZN3cub18CUB_300001_SM_10006detail11EmptyKernelIvEEvv,"ax",@progbits
	.align	128
        .global         _ZN3cub18CUB_300001_SM_10006detail11EmptyKernelIvEEvv
        .type           _ZN3cub18CUB_300001_SM_10006detail11EmptyKernelIvEEvv,@function
        .size           _ZN3cub18CUB_300001_SM_10006detail11EmptyKernelIvEEvv,(.L_x_1 - _ZN3cub18CUB_300001_SM_10006detail11EmptyKernelIvEEvv)
        .other          _ZN3cub18CUB_300001_SM_10006detail11EmptyKernelIvEEvv,@"STO_CUDA_ENTRY STV_DEFAULT"
_ZN3cub18CUB_300001_SM_10006detail11EmptyKernelIvEEvv:
.text._ZN3cub18CUB_300001_SM_10006detail11EmptyKernelIvEEvv:
[----:B------:R-:W-:Y:S01]  /*0000*/  LDC R1, c[0x0][0x37c] ;  /* 0x0000df00ff017b82 */ /* 0x000fe20000000800 */
[----:B------:R-:W-:Y:S05]  /*0010*/  EXIT ;  /* 0x000000000000794d */ /* 0x000fea0003800000 */
.L_x_0:
[----:B------:R-:W-:-:S00]  /*0020*/  BRA `(.L_x_0) ;  /* 0xfffffffc00fc7947 */ /* 0x000fc0000383ffff */
[----:B------:R-:W-:-:S00]  /*0030*/  NOP ;  /* 0x0000000000007918 */ /* 0x000fc00000000000 */
        /* <DEDUP_REMOVED lines=12> */
.L_x_1:


//--------------------- .nv.shared.reserved.0     --------------------------
	.section	.nv.shared.reserved.0,"aw",@nobits
	.weak		__nv_reservedSMEM_offset_0_alias
	.size		__nv_reservedSMEM_offset_0_alias, 0, 64
	.other		__nv_reservedSMEM_offset_0_alias,@"STO_CUDA_RESERVED_SHARED STV_DEFAULT"
__nv_reservedSMEM_offset_0_alias:
	.zero		0
	.zero		64


//--------------------- .nv.global                --------------------------
	.section	.nv.global,"aw",@nobits
.nv.global:
	.type		_ZN40_INTERNAL_fb5261e9_4_k_cu_bb8d3abc_545216thrust24THRUST_300001_SM_1000_NS3seqE,@object
	.size		_ZN40_INTERNAL_fb5261e9_4_k_cu_bb8d3abc_545216thrust24THRUST_300001_SM_1000_NS3seqE,(_ZN40_INTERNAL_fb5261e9_4_k_cu_bb8d3abc_545214cuda3std3__48in_placeE - _ZN40_INTERNAL_fb5261e9_4_k_cu_bb8d3abc_545216thrust24THRUST_300001_SM_1000_NS3seqE)
_ZN40_INTERNAL_fb5261e9_4_k_cu_bb8d3abc_545216thrust24THRUST_300001_SM_1000_NS3seqE:
	.zero		1
	.type		_ZN40_INTERNAL_fb5261e9_4_k_cu_bb8d3abc_545214cuda3std3__48in_placeE,@object
	.size		_ZN40_INTERNAL_fb5261e9_4_k_cu_bb8d3abc_545214cuda3std3__48in_placeE,(_ZN40_INTERNAL_fb5261e9_4_k_cu_bb8d3abc_545214cuda3std6ranges3__45__cpo4sizeE - _ZN40_INTERNAL_fb5261e9_4_k_cu_bb8d3abc_545214cuda3std3__48in_placeE)
_ZN40_INTERNAL_fb5261e9_4_k_cu_bb8d3abc_545214cuda3std3__48in_placeE:
	.zero		1
	.type		_ZN40_INTERNAL_fb5261e9_4_k_cu_bb8d3abc_545214cuda3std6ranges3__45__cpo4sizeE,@object
	.size		_ZN40_INTERNAL_fb5261e9_4_k_cu_bb8d3abc_545214cuda3std6ranges3__45__cpo4sizeE,(_ZN40_INTERNAL_fb5261e9_4_k_cu_bb8d3abc_545216thrust24THRUST_300001_SM_1000_NS12placeholders2_3E - _ZN40_INTERNAL_fb5261e9_4_k_cu_bb8d3abc_545214cuda3std6ranges3__45__cpo4sizeE)
_ZN40_INTERNAL_fb5261e9_4_k_cu_bb8d3abc_545214cuda3std6ranges3__45__cpo4sizeE:
	.zero		1
	.type		_ZN40_INTERNAL_fb5261e9_4_k_cu_bb8d3abc_545216thrust24THRUST_300001_SM_1000_NS12placeholders2_3E,@object
	.size		_ZN40_INTERNAL_fb5261e9_4_k_cu_bb8d3abc_545216thrust24THRUST_300001_SM_1000_NS12placeholders2_3E,(_ZN40_INTERNAL_fb5261e9_4_k_cu_bb8d3abc_545214cuda3std3__45__cpo6cbeginE - _ZN40_INTERNAL_fb5261e9_4_k_cu_bb8d3abc_545216thrust24THRUST_300001_SM_1000_NS12placeholders2_3E)
_ZN40_INTERNAL_fb5261e9_4_k_cu_bb8d3abc_545216thrust24THRUST_300001_SM_1000_NS12placeholders2_3E:
	.zero		1
	.type		_ZN40_INTERNAL_fb5261e9_4_k_cu_bb8d3abc_545214cuda3std3__45__cpo6cbeginE,@object
	.size		_ZN40_INTERNAL_fb5261e9_4_k_cu_bb8d3abc_545214cuda3std3__45__cpo6cbeginE,(_ZN40_INTERNAL_fb5261e9_4_k_cu_bb8d3abc_545214cuda3std6ranges3__45__cpo6cbeginE - _ZN40_INTERNAL_fb5261e9_4_k_cu_bb8d3abc_545214cuda3std3__45__cpo6cbeginE)
_ZN40_INTERNAL_fb5261e9_4_k_cu_bb8d3abc_545214cuda3std3__45__cpo6cbeginE:
	.zero		1
	.type		_ZN40_INTERNAL_fb5261e9_4_k_cu_bb8d3abc_545214cuda3std6ranges3__45__cpo6cbeginE,@object
	.size		_ZN40_INTERNAL_fb5261e9_4_k_cu_bb8d3abc_545214cuda3std6ranges3__45__cpo6cbeginE,(_ZN40_INTERNAL_fb5261e9_4_k_cu_bb8d3abc_545216thrust24THRUST_300001_SM_1000_NS12placeholders2_7E - _ZN40_INTERNAL_fb5261e9_4_k_cu_bb8d3abc_545214cuda3std6ranges3__45__cpo6cbeginE)
_ZN40_INTERNAL_fb5261e9_4_k_cu_bb8d3abc_545214cuda3std6ranges3__45__cpo6cbeginE:
	.zero		1
	.type		_ZN40_INTERNAL_fb5261e9_4_k_cu_bb8d3abc_545216thrust24THRUST_300001_SM_1000_NS12placeholders2_7E,@object
	.size		_ZN40_INTERNAL_fb5261e9_4_k_cu_bb8d3abc_545216thrust24THRUST_300001_SM_1000_NS12placeholders2_7E,(_ZN40_INTERNAL_fb5261e9_4_k_cu_bb8d3abc_545214cuda3std3__45__cpo7crbeginE - _ZN40_INTERNAL_fb5261e9_4_k_cu_bb8d3abc_545216thrust24THRUST_300001_SM_1000_NS12placeholders2_7E)
_ZN40_INTERNAL_fb5261e9_4_k_cu_bb8d3abc_545216thrust24THRUST_300001_SM_1000_NS12placeholders2_7E:
	.zero		1
	.type		_ZN40_INTERNAL_fb5261e9_4_k_cu_bb8d3abc_545214cuda3std3__45__cpo7crbeginE,@object
	.size		_ZN40_INTERNAL_fb5261e9_4_k_cu_bb8d3abc_545214cuda3std3__45__cpo7crbeginE,(_ZN40_INTERNAL_fb5261e9_4_k_cu_bb8d3abc_545214cuda3std6ranges3__45__cpo4nextE - _ZN40_INTERNAL_fb5261e9_4_k_cu_bb8d3abc_545214cuda3std3__45__cpo7crbeginE)
_ZN40_INTERNAL_fb5261e9_4_k_cu_bb8d3abc_545214cuda3std3__45__cpo7crbeginE:
	.zero		1
	.type		_ZN40_INTERNAL_fb5261e9_4_k_cu_bb8d3abc_545214cuda3std6ranges3__45__cpo4nextE,@object
	.size		_ZN40_INTERNAL_fb5261e9_4_k_cu_bb8d3abc_545214cuda3std6ranges3__45__cpo4nextE,(_ZN40_INTERNAL_fb5261e9_4_k_cu_bb8d3abc_545214cuda3std6ranges3__45__cpo4swapE - _ZN40_INTERNAL_fb5261e9_4_k_cu_bb8d3abc_545214cuda3std6ranges3__45__cpo4nextE)
_ZN40_INTERNAL_fb5261e9_4_k_cu_bb8d3abc_545214cuda3std6ranges3__45__cpo4nextE:
	.zero		1
	.type		_ZN40_INTERNAL_fb5261e9_4_k_cu_bb8d3abc_545214cuda3std6ranges3__45__cpo4swapE,@object
	.size		_ZN40_INTERNAL_fb5261e9_4_k_cu_bb8d3abc_545214cuda3std6ranges3__45__cpo4swapE,(_ZN40_INTERNAL_fb5261e9_4_k_cu_bb8d3abc_545216thrust24THRUST_300001_SM_1000_NS8cuda_cub10par_nosyncE - _ZN40_INTERNAL_fb5261e9_4_k_cu_bb8d3abc_545214cuda3std6ranges3__45__cpo4swapE)
_ZN40_INTERNAL_fb5261e9_4_k_cu_bb8d3abc_545214cuda3std6ranges3__45__cpo4swapE:
	.zero		1
	.type		_ZN40_INTERNAL_fb5261e9_4_k_cu_bb8d3abc_545216thrust24THRUST_300001_SM_1000_NS8cuda_cub10par_nosyncE,@object
	.size		_ZN40_INTERNAL_fb5261e9_4_k_cu_bb8d3abc_545216thrust24THRUST_300001_SM_1000_NS8cuda_cub10par_nosyncE,(_ZN40_INTERNAL_fb5261e9_4_k_cu_bb8d3abc_545216thrust24THRUST_300001_SM_1000_NS12placeholders2_9E - _ZN40_INTERNAL_fb5261e9_4_k_cu_bb8d3abc_545216thrust24THRUST_300001_SM_1000_NS8cuda_cub10par_nosyncE)
_ZN40_INTERNAL_fb5261e9_4_k_cu_bb8d3abc_545216thrust24THRUST_300001_SM_1000_NS8cuda_cub10par_nosyncE:
	.zero		1
	.type		_ZN40_INTERNAL_fb5261e9_4_k_cu_bb8d3abc_545216thrust24THRUST_300001_SM_1000_NS12placeholders2_9E,@object
	.size		_ZN40_INTERNAL_fb5261e9_4_k_cu_bb8d3abc_545216thrust24THRUST_300001_SM_1000_NS12placeholders2_9E,(_ZN40_INTERNAL_fb5261e9_4_k_cu_bb8d3abc_545214cuda3std3__442_GLOBAL__N__fb5261e9_4_k_cu_bb8d3abc_545216ignoreE - _ZN40_INTERNAL_fb5261e9_4_k_cu_bb8d3abc_545216thrust24THRUST_300001_SM_1000_NS12placeholders2_9E)
_ZN40_INTERNAL_fb5261e9_4_k_cu_bb8d3abc_545216thrust24THRUST_300001_SM_1000_NS12placeholders2_9E:
	.zero		1
	.type		_ZN40_INTERNAL_fb5261e9_4_k_cu_bb8d3abc_545214cuda3std3__442_GLOBAL__N__fb5261e9_4_k_cu_bb8d3abc_545216ignoreE,@object
	.size		_ZN40_INTERNAL_fb5261e9_4_k_cu_bb8d3abc_545214cuda3std3__442_GLOBAL__N__fb5261e9_4_k_cu_bb8d3abc_545216ignoreE,(_ZN40_INTERNAL_fb5261e9_4_k_cu_bb8d3abc_545214cuda3std6ranges3__45__cpo4dataE - _ZN40_INTERNAL_fb5261e9_4_k_cu_bb8d3abc_545214cuda3std3__442_GLOBAL__N__fb5261e9_4_k_cu_bb8d3abc_545216ignoreE)
_ZN40_INTERNAL_fb5261e9_4_k_cu_bb8d3abc_545214cuda3std3__442_GLOBAL__N__fb5261e9_4_k_cu_bb8d3abc_545216ignoreE:
	.zero		1
	.type		_ZN40_INTERNAL_fb5261e9_4_k_cu_bb8d3abc_545214cuda3std6ranges3__45__cpo4dataE,@object
	.size		_ZN40_INTERNAL_fb5261e9_4_k_cu_bb8d3abc_545214cuda3std6ranges3__45__cpo4dataE,(_ZN40_INTERNAL_fb5261e9_4_k_cu_bb8d3abc_545216thrust24THRUST_300001_SM_1000_NS12placeholders2_1E - _ZN40_INTERNAL_fb5261e9_4_k_cu_bb8d3abc_545214cuda3std6ranges3__45__cpo4dataE)
_ZN40_INTERNAL_fb5261e9_4_k_cu_bb8d3abc_545214cuda3std6ranges3__45__cpo4dataE:
	.zero		1
	.type		_ZN40_INTERNAL_fb5261e9_4_k_cu_bb8d3abc_545216thrust24THRUST_300001_SM_1000_NS12placeholders2_1E,@object
	.size		_ZN40_INTERNAL_fb5261e9_4_k_cu_bb8d3abc_545216thrust24THRUST_300001_SM_1000_NS12placeholders2_1E,(_ZN40_INTERNAL_fb5261e9_4_k_cu_bb8d3abc_545214cuda3std3__45__cpo5beginE - _ZN40_INTERNAL_fb5261e9_4_k_cu_bb8d3abc_545216thrust24THRUST_300001_SM_1000_NS12placeholders2_1E)
_ZN40_INTERNAL_fb5261e9_4_k_cu_bb8d3abc_545216thrust24THRUST_300001_SM_1000_NS12placeholders2_1E:
	.zero		1
	.type		_ZN40_INTERNAL_fb5261e9_4_k_cu_bb8d3abc_545214cuda3std3__45__cpo5beginE,@object
	.size		_ZN40_INTERNAL_fb5261e9_4_k_cu_bb8d3abc_545214cuda3std3__45__cpo5beginE,(_ZN40_INTERNAL_fb5261e9_4_k_cu_bb8d3abc_545214cuda3std6ranges3__45__cpo5beginE - _ZN40_INTERNAL_fb5261e9_4_k_cu_bb8d3abc_545214cuda3std3__45__cpo5beginE)
_ZN40_INTERNAL_fb5261e9_4_k_cu_bb8d3abc_545214cuda3std3__45__cpo5beginE:
	.zero		1
	.type		_ZN40_INTERNAL_fb5261e9_4_k_cu_bb8d3abc_545214cuda3std6ranges3__45__cpo5beginE,@object
	.size		_ZN40_INTERNAL_fb5261e9_4_k_cu_bb8d3abc_545214cuda3std6ranges3__45__cpo5beginE,(_ZN40_INTERNAL_fb5261e9_4_k_cu_bb8d3abc_545216thrust24THRUST_300001_SM_1000_NS12placeholders2_5E - _ZN40_INTERNAL_fb5261e9_4_k_cu_bb8d3abc_545214cuda3std6ranges3__45__cpo5beginE)
_ZN40_INTERNAL_fb5261e9_4_k_cu_bb8d3abc_545214cuda3std6ranges3__45__cpo5beginE:
	.zero		1
	.type		_ZN40_INTERNAL_fb5261e9_4_k_cu_bb8d3abc_545216thrust24THRUST_300001_SM_1000_NS12placeholders2_5E,@object
	.size		_ZN40_INTERNAL_fb5261e9_4_k_cu_bb8d3abc_545216thrust24THRUST_300001_SM_1000_NS12placeholders2_5E,(_ZN40_INTERNAL_fb5261e9_4_k_cu_bb8d3abc_545214cuda3std3__45__cpo6rbeginE - _ZN40_INTERNAL_fb5261e9_4_k_cu_bb8d3abc_545216thrust24THRUST_300001_SM_1000_NS12placeholders2_5E)
_ZN40_INTERNAL_fb5261e9_4_k_cu_bb8d3abc_545216thrust24THRUST_300001_SM_1000_NS12placeholders2_5E:
	.zero		1
	.type		_ZN40_INTERNAL_fb5261e9_4_k_cu_bb8d3abc_545214cuda3std3__45__cpo6rbeginE,@object
	.size		_ZN40_INTERNAL_fb5261e9_4_k_cu_bb8d3abc_545214cuda3std3__45__cpo6rbeginE,(_ZN40_INTERNAL_fb5261e9_4_k_cu_bb8d3abc_545214cuda3std6ranges3__45__cpo7advanceE - _ZN40_INTERNAL_fb5261e9_4_k_cu_bb8d3abc_545214cuda3std3__45__cpo6rbeginE)
_ZN40_INTERNAL_fb5261e9_4_k_cu_bb8d3abc_545214cuda3std3__45__cpo6rbeginE:
	.zero		1
	.type		_ZN40_INTERNAL_fb5261e9_4_k_cu_bb8d3abc_545214cuda3std6ranges3__45__cpo7advanceE,@object
	.size		_ZN40_INTERNAL_fb5261e9_4_k_cu_bb8d3abc_545214cuda3std6ranges3__45__cpo7advanceE,(_ZN40_INTERNAL_fb5261e9_4_k_cu_bb8d3abc_545214cuda3std3__47nulloptE - _ZN40_INTERNAL_fb5261e9_4_k_cu_bb8d3abc_545214cuda3std6ranges3__45__cpo7advanceE)
_ZN40_INTERNAL_fb5261e9_4_k_cu_bb8d3abc_545214cuda3std6ranges3__45__cpo7advanceE:
	.zero		1
	.type		_ZN40_INTERNAL_fb5261e9_4_k_cu_bb8d3abc_545214cuda3std3__47nulloptE,@object
	.size		_ZN40_INTERNAL_fb5261e9_4_k_cu_bb8d3abc_545214cuda3std3__47nulloptE,(_ZN40_INTERNAL_fb5261e9_4_k_cu_bb8d3abc_545214cuda3std6ranges3__45__cpo8distanceE - _ZN40_INTERNAL_fb5261e9_4_k_cu_bb8d3abc_545214cuda3std3__47nulloptE)
_ZN40_INTERNAL_fb5261e9_4_k_cu_bb8d3abc_545214cuda3std3__47nulloptE:
	.zero		1
	.type		_ZN40_INTERNAL_fb5261e9_4_k_cu_bb8d3abc_545214cuda3std6ranges3__45__cpo8distanceE,@object
	.size		_ZN40_INTERNAL_fb5261e9_4_k_cu_bb8d3abc_545214cuda3std6ranges3__45__cpo8distanceE,(_ZN40_INTERNAL_fb5261e9_4_k_cu_bb8d3abc_545216thrust24THRUST_300001_SM_1000_NS12placeholders3_10E - _ZN40_INTERNAL_fb5261e9_4_k_cu_bb8d3abc_545214cuda3std6ranges3__45__cpo8distanceE)
_ZN40_INTERNAL_fb5261e9_4_k_cu_bb8d3abc_545214cuda3std6ranges3__45__cpo8distanceE:
	.zero		1
	.type		_ZN40_INTERNAL_fb5261e9_4_k_cu_bb8d3abc_545216thrust24THRUST_300001_SM_1000_NS12placeholders3_10E,@object
	.size		_ZN40_INTERNAL_fb5261e9_4_k_cu_bb8d3abc_545216thrust24THRUST_300001_SM_1000_NS12placeholders3_10E,(_ZN40_INTERNAL_fb5261e9_4_k_cu_bb8d3abc_545214cuda3std3__419piecewise_constructE - _ZN40_INTERNAL_fb5261e9_4_k_cu_bb8d3abc_545216thrust24THRUST_300001_SM_1000_NS12placeholders3_10E)
_ZN40_INTERNAL_fb5261e9_4_k_cu_bb8d3abc_545216thrust24THRUST_300001_SM_1000_NS12placeholders3_10E:
	.zero		1
	.type		_ZN40_INTERNAL_fb5261e9_4_k_cu_bb8d3abc_545214cuda3std3__419piecewise_constructE,@object
	.size		_ZN40_INTERNAL_fb5261e9_4_k_cu_bb8d3abc_545214cuda3std3__419piecewise_constructE,(_ZN40_INTERNAL_fb5261e9_4_k_cu_bb8d3abc_545214cuda3std6ranges3__45__cpo5cdataE - _ZN40_INTERNAL_fb5261e9_4_k_cu_bb8d3abc_545214cuda3std3__419piecewise_constructE)
_ZN40_INTERNAL_fb5261e9_4_k_cu_bb8d3abc_545214cuda3std3__419piecewise_constructE:
	.zero		1
	.type		_ZN40_INTERNAL_fb5261e9_4_k_cu_bb8d3abc_545214cuda3std6ranges3__45__cpo5cdataE,@object
	.size		_ZN40_INTERNAL_fb5261e9_4_k_cu_bb8d3abc_545214cuda3std6ranges3__45__cpo5cdataE,(_ZN40_INTERNAL_fb5261e9_4_k_cu_bb8d3abc_545216thrust24THRUST_300001_SM_1000_NS12placeholders2_2E - _ZN40_INTERNAL_fb5261e9_4_k_cu_bb8d3abc_545214cuda3std6ranges3__45__cpo5cdataE)
_ZN40_INTERNAL_fb5261e9_4_k_cu_bb8d3abc_545214cuda3std6ranges3__45__cpo5cdataE:
	.zero		1
	.type		_ZN40_INTERNAL_fb5261e9_4_k_cu_bb8d3abc_545216thrust24THRUST_300001_SM_1000_NS12placeholders2_2E,@object
	.size		_ZN40_INTERNAL_fb5261e9_4_k_cu_bb8d3abc_545216thrust24THRUST_300001_SM_1000_NS12placeholders2_2E,(_ZN40_INTERNAL_fb5261e9_4_k_cu_bb8d3abc_545214cuda3std3__45__cpo3endE - _ZN40_INTERNAL_fb5261e9_4_k_cu_bb8d3abc_545216thrust24THRUST_300001_SM_1000_NS12placeholders2_2E)
_ZN40_INTERNAL_fb5261e9_4_k_cu_bb8d3abc_545216thrust24THRUST_300001_SM_1000_NS12placeholders2_2E:
	.zero		1
	.type		_ZN40_INTERNAL_fb5261e9_4_k_cu_bb8d3abc_545214cuda3std3__45__cpo3endE,@object
	.size		_ZN40_INTERNAL_fb5261e9_4_k_cu_bb8d3abc_545214cuda3std3__45__cpo3endE,(_ZN40_INTERNAL_fb5261e9_4_k_cu_bb8d3abc_545214cuda3std6ranges3__45__cpo3endE - _ZN40_INTERNAL_fb5261e9_4_k_cu_bb8d3abc_545214cuda3std3__45__cpo3endE)
_ZN40_INTERNAL_fb5261e9_4_k_cu_bb8d3abc_545214cuda3std3__45__cpo3endE:
	.zero		1
	.type		_ZN40_INTERNAL_fb5261e9_4_k_cu_bb8d3abc_545214cuda3std6ranges3__45__cpo3endE,@object
	.size		_ZN40_INTERNAL_fb5261e9_4_k_cu_bb8d3abc_545214cuda3std6ranges3__45__cpo3endE,(_ZN40_INTERNAL_fb5261e9_4_k_cu_bb8d3abc_545216thrust24THRUST_300001_SM_1000_NS12placeholders2_6E - _ZN40_INTERNAL_fb5261e9_4_k_cu_bb8d3abc_545214cuda3std6ranges3__45__cpo3endE)
_ZN40_INTERNAL_fb5261e9_4_k_cu_bb8d3abc_545214cuda3std6ranges3__45__cpo3endE:
	.zero		1
	.type		_ZN40_INTERNAL_fb5261e9_4_k_cu_bb8d3abc_545216thrust24THRUST_300001_SM_1000_NS12placeholders2_6E,@object
	.size		_ZN40_INTERNAL_fb5261e9_4_k_cu_bb8d3abc_545216thrust24THRUST_300001_SM_1000_NS12placeholders2_6E,(_ZN40_INTERNAL_fb5261e9_4_k_cu_bb8d3abc_545214cuda3std3__45__cpo4rendE - _ZN40_INTERNAL_fb5261e9_4_k_cu_bb8d3abc_545216thrust24THRUST_300001_SM_1000_NS12placeholders2_6E)
_ZN40_INTERNAL_fb5261e9_4_k_cu_bb8d3abc_545216thrust24THRUST_300001_SM_1000_NS12placeholders2_6E:
	.zero		1
	.type		_ZN40_INTERNAL_fb5261e9_4_k_cu_bb8d3abc_545214cuda3std3__45__cpo4rendE,@object
	.size		_ZN40_INTERNAL_fb5261e9_4_k_cu_bb8d3abc_545214cuda3std3__45__cpo4rendE,(_ZN40_INTERNAL_fb5261e9_4_k_cu_bb8d3abc_545214cuda3std6ranges3__45__cpo9iter_swapE - _ZN40_INTERNAL_fb5261e9_4_k_cu_bb8d3abc_545214cuda3std3__45__cpo4rendE)
_ZN40_INTERNAL_fb5261e9_4_k_cu_bb8d3abc_545214cuda3std3__45__cpo4rendE:
	.zero		1
	.type		_ZN40_INTERNAL_fb5261e9_4_k_cu_bb8d3abc_545214cuda3std6ranges3__45__cpo9iter_swapE,@object
	.size		_ZN40_INTERNAL_fb5261e9_4_k_cu_bb8d3abc_545214cuda3std6ranges3__45__cpo9iter_swapE,(_ZN40_INTERNAL_fb5261e9_4_k_cu_bb8d3abc_545214cuda3std3__48unexpectE - _ZN40_INTERNAL_fb5261e9_4_k_cu_bb8d3abc_545214cuda3std6ranges3__45__cpo9iter_swapE)
_ZN40_INTERNAL_fb5261e9_4_k_cu_bb8d3abc_545214cuda3std6ranges3__45__cpo9iter_swapE:
	.zero		1
	.type		_ZN40_INTERNAL_fb5261e9_4_k_cu_bb8d3abc_545214cuda3std3__48unexpectE,@object
	.size		_ZN40_INTERNAL_fb5261e9_4_k_cu_bb8d3abc_545214cuda3std3__48unexpectE,(_ZN40_INTERNAL_fb5261e9_4_k_cu_bb8d3abc_545216thrust24THRUST_300001_SM_1000_NS8cuda_cub3parE - _ZN40_INTERNAL_fb5261e9_4_k_cu_bb8d3abc_545214cuda3std3__48unexpectE)
_ZN40_INTERNAL_fb5261e9_4_k_cu_bb8d3abc_545214cuda3std3__48unexpectE:
	.zero		1
	.type		_ZN40_INTERNAL_fb5261e9_4_k_cu_bb8d3abc_545216thrust24THRUST_300001_SM_1000_NS8cuda_cub3parE,@object
	.size		_ZN40_INTERNAL_fb5261e9_4_k_cu_bb8d3abc_545216thrust24THRUST_300001_SM_1000_NS8cuda_cub3parE,(_ZN40_INTERNAL_fb5261e9_4_k_cu_bb8d3abc_545216thrust24THRUST_300001_SM_1000_NS12placeholders2_4E - _ZN40_INTERNAL_fb5261e9_4_k_cu_bb8d3abc_545216thrust24THRUST_300001_SM_1000_NS8cuda_cub3parE)
_ZN40_INTERNAL_fb5261e9_4_k_cu_bb8d3abc_545216thrust24THRUST_300001_SM_1000_NS8cuda_cub3parE:
	.zero		1
	.type		_ZN40_INTERNAL_fb5261e9_4_k_cu_bb8d3abc_545216thrust24THRUST_300001_SM_1000_NS12placeholders2_4E,@object
	.size		_ZN40_INTERNAL_fb5261e9_4_k_cu_bb8d3abc_545216thrust24THRUST_300001_SM_1000_NS12placeholders2_4E,(_ZN40_INTERNAL_fb5261e9_4_k_cu_bb8d3abc_545214cuda3std3__45__cpo4cendE - _ZN40_INTERNAL_fb5261e9_4_k_cu_bb8d3abc_545216thrust24THRUST_300001_SM_1000_NS12placeholders2_4E)
_ZN40_INTERNAL_fb5261e9_4_k_cu_bb8d3abc_545216thrust24THRUST_300001_SM_1000_NS12placeholders2_4E:
	.zero		1
	.type		_ZN40_INTERNAL_fb5261e9_4_k_cu_bb8d3abc_545214cuda3std3__45__cpo4cendE,@object
	.size		_ZN40_INTERNAL_fb5261e9_4_k_cu_bb8d3abc_545214cuda3std3__45__cpo4cendE,(_ZN40_INTERNAL_fb5261e9_4_k_cu_bb8d3abc_545214cuda3std6ranges3__45__cpo4cendE - _ZN40_INTERNAL_fb5261e9_4_k_cu_bb8d3abc_545214cuda3std3__45__cpo4cendE)
_ZN40_INTERNAL_fb5261e9_4_k_cu_bb8d3abc_545214cuda3std3__45__cpo4cendE:
	.zero		1
	.type		_ZN40_INTERNAL_fb5261e9_4_k_cu_bb8d3abc_545214cuda3std6ranges3__45__cpo4cendE,@object
	.size		_ZN40_INTERNAL_fb5261e9_4_k_cu_bb8d3abc_545214cuda3std6ranges3__45__cpo4cendE,(_ZN40_INTERNAL_fb5261e9_4_k_cu_bb8d3abc_545214cuda3std3__420unreachable_sentinelE - _ZN40_INTERNAL_fb5261e9_4_k_cu_bb8d3abc_545214cuda3std6ranges3__45__cpo4cendE)
_ZN40_INTERNAL_fb5261e9_4_k_cu_bb8d3abc_545214cuda3std6ranges3__45__cpo4cendE:
	.zero		1
	.type		_ZN40_INTERNAL_fb5261e9_4_k_cu_bb8d3abc_545214cuda3std3__420unreachable_sentinelE,@object
	.size		_ZN40_INTERNAL_fb5261e9_4_k_cu_bb8d3abc_545214cuda3std3__420unreachable_sentinelE,(_ZN40_INTERNAL_fb5261e9_4_k_cu_bb8d3abc_545214cuda3std6ranges3__45__cpo5ssizeE - _ZN40_INTERNAL_fb5261e9_4_k_cu_bb8d3abc_545214cuda3std3__420unreachable_sentinelE)
_ZN40_INTERNAL_fb5261e9_4_k_cu_bb8d3abc_545214cuda3std3__420unreachable_sentinelE:
	.zero		1
	.type		_ZN40_INTERNAL_fb5261e9_4_k_cu_bb8d3abc_545214cuda3std6ranges3__45__cpo5ssizeE,@object
	.size		_ZN40_INTERNAL_fb5261e9_4_k_cu_bb8d3abc_545214cuda3std6ranges3__45__cpo5ssizeE,(_ZN40_INTERNAL_fb5261e9_4_k_cu_bb8d3abc_545216thrust24THRUST_300001_SM_1000_NS12placeholders2_8E - _ZN40_INTERNAL_fb5261e9_4_k_cu_bb8d3abc_545214cuda3std6ranges3__45__cpo5ssizeE)
_ZN40_INTERNAL_fb5261e9_4_k_cu_bb8d3abc_545214cuda3std6ranges3__45__cpo5ssizeE:
	.zero		1
	.type		_ZN40_INTERNAL_fb5261e9_4_k_cu_bb8d3abc_545216thrust24THRUST_300001_SM_1000_NS12placeholders2_8E,@object
	.size		_ZN40_INTERNAL_fb5261e9_4_k_cu_bb8d3abc_545216thrust24THRUST_300001_SM_1000_NS12placeholders2_8E,(_ZN40_INTERNAL_fb5261e9_4_k_cu_bb8d3abc_545214cuda3std3__45__cpo5crendE - _ZN40_INTERNAL_fb5261e9_4_k_cu_bb8d3abc_545216thrust24THRUST_300001_SM_1000_NS12placeholders2_8E)
_ZN40_INTERNAL_fb5261e9_4_k_cu_bb8d3abc_545216thrust24THRUST_300001_SM_1000_NS12placeholders2_8E:
	.zero		1
	.type		_ZN40_INTERNAL_fb5261e9_4_k_cu_bb8d3abc_545214cuda3std3__45__cpo5crendE,@object
	.size		_ZN40_INTERNAL_fb5261e9_4_k_cu_bb8d3abc_545214cuda3std3__45__cpo5crendE,(_ZN40_INTERNAL_fb5261e9_4_k_cu_bb8d3abc_545214cuda3std6ranges3__45__cpo4prevE - _ZN40_INTERNAL_fb5261e9_4_k_cu_bb8d3abc_545214cuda3std3__45__cpo5crendE)
_ZN40_INTERNAL_fb5261e9_4_k_cu_bb8d3abc_545214cuda3std3__45__cpo5crendE:
	.zero		1
	.type		_ZN40_INTERNAL_fb5261e9_4_k_cu_bb8d3abc_545214cuda3std6ranges3__45__cpo4prevE,@object
	.size		_ZN40_INTERNAL_fb5261e9_4_k_cu_bb8d3abc_545214cuda3std6ranges3__45__cpo4prevE,(_ZN40_INTERNAL_fb5261e9_4_k_cu_bb8d3abc_545214cuda3std6ranges3__45__cpo9iter_moveE - _ZN40_INTERNAL_fb5261e9_4_k_cu_bb8d3abc_545214cuda3std6ranges3__45__cpo4prevE)
_ZN40_INTERNAL_fb5261e9_4_k_cu_bb8d3abc_545214cuda3std6ranges3__45__cpo4prevE:
	.zero		1
	.type		_ZN40_INTERNAL_fb5261e9_4_k_cu_bb8d3abc_545214cuda3std6ranges3__45__cpo9iter_moveE,@object
	.size		_ZN40_INTERNAL_fb5261e9_4_k_cu_bb8d3abc_545214cuda3std6ranges3__45__cpo9iter_moveE,(_ZN40_INTERNAL_fb5261e9_4_k_cu_bb8d3abc_545216thrust24THRUST_300001_SM_1000_NS6system6detail10sequential3seqE - _ZN40_INTERNAL_fb5261e9_4_k_cu_bb8d3abc_545214cuda3std6ranges3__45__cpo9iter_moveE)
_ZN40_INTERNAL_fb5261e9_4_k_cu_bb8d3abc_545214cuda3std6ranges3__45__cpo9iter_moveE:
	.zero		1
	.type		_ZN40_INTERNAL_fb5261e9_4_k_cu_bb8d3abc_545216thrust24THRUST_300001_SM_1000_NS6system6detail10sequential3seqE,@object
	.size		_ZN40_INTERNAL_fb5261e9_4_k_cu_bb8d3abc_545216thrust24THRUST_300001_SM_1000_NS6system6detail10sequential3seqE,(.L_31 - _ZN40_INTERNAL_fb5261e9_4_k_cu_bb8d3abc_545216thrust24THRUST_300001_SM_1000_NS6system6detail10sequential3seqE)
_ZN40_INTERNAL_fb5261e9_4_k_cu_bb8d3abc_545216thrust24THRUST_300001_SM_1000_NS6system6detail10sequential3seqE:
	.zero		1
.L_31:


//--------------------- .nv.constant0._ZN3cub18CUB_300001_SM_10006detail11EmptyKernelIvEEvv --------------------------
	.section	.nv.constant0._ZN3cub18CUB_300001_SM_10006detail11EmptyKernelIvEEvv,"a",@progbits
	.sectionflags	@""
	.align	4
.nv.constant0._ZN3cub18CUB_300001_SM_10006detail11EmptyKernelIvEEvv:
	.zero		896


//--------------------- SYMBOLS --------------------------

	.type		.nv.reservedSmem.offset0,@object
	.size		.nv.reservedSmem.offset0,0x4
